	.headerflags	@"EF_CUDA_TEXMODE_UNIFIED EF_CUDA_64BIT_ADDRESS EF_CUDA_ACCELERATORS EF_CUDA_SM90 EF_CUDA_VIRTUAL_SM(EF_CUDA_SM90)"
	.elftype	@"ET_EXEC"


//--------------------- .nv.info                  --------------------------
	.section	.nv.info,"",@"SHT_CUDA_INFO"
	.align	4


	//----- nvinfo : EIATTR_REGCOUNT
	.align		4
        /*0000*/ 	.byte	0x04, 0x2f
        /*0002*/ 	.short	(.L_2 - .L_1)
	.align		4
.L_1:
        /*0004*/ 	.word	index@(triton_per_fused_abs_add_clamp_div_exp_log_mean_mul_neg_pow_rsub_sigmoid_sub_0)
        /*0008*/ 	.word	0x00000020


	//----- nvinfo : EIATTR_MIN_STACK_SIZE
	.align		4
.L_2:
        /*000c*/ 	.byte	0x04, 0x12
        /*000e*/ 	.short	(.L_4 - .L_3)
	.align		4
.L_3:
        /*0010*/ 	.word	index@(triton_per_fused_abs_add_clamp_div_exp_log_mean_mul_neg_pow_rsub_sigmoid_sub_0)
        /*0014*/ 	.word	0x00000000


	//----- nvinfo : EIATTR_FRAME_SIZE
	.align		4
.L_4:
        /*0018*/ 	.byte	0x04, 0x11
        /*001a*/ 	.short	(.L_6 - .L_5)
	.align		4
.L_5:
        /*001c*/ 	.word	index@(triton_per_fused_abs_add_clamp_div_exp_log_mean_mul_neg_pow_rsub_sigmoid_sub_0)
        /*0020*/ 	.word	0x00000000


	//----- nvinfo : EIATTR_MIN_STACK_SIZE
	.align		4
.L_6:
        /*0024*/ 	.byte	0x04, 0x12
        /*0026*/ 	.short	(.L_8 - .L_7)
	.align		4
.L_7:
        /*0028*/ 	.word	index@(triton_per_fused_abs_add_clamp_div_exp_log_mean_mul_neg_pow_rsub_sigmoid_sub_0)
        /*002c*/ 	.word	0x00000000
.L_8:


//--------------------- .nv.info.triton_per_fused_abs_add_clamp_div_exp_log_mean_mul_neg_pow_rsub_sigmoid_sub_0 --------------------------
	.section	.nv.info.triton_per_fused_abs_add_clamp_div_exp_log_mean_mul_neg_pow_rsub_sigmoid_sub_0,"",@"SHT_CUDA_INFO"
	.sectionflags	@""
	.align	4


	//----- nvinfo : EIATTR_CUDA_API_VERSION
	.align		4
        /*0000*/ 	.byte	0x04, 0x37
        /*0002*/ 	.short	(.L_10 - .L_9)
.L_9:
        /*0004*/ 	.word	0x0000007c


	//----- nvinfo : EIATTR_KPARAM_INFO
	.align		4
.L_10:
        /*0008*/ 	.byte	0x04, 0x17
        /*000a*/ 	.short	(.L_12 - .L_11)
.L_11:
        /*000c*/ 	.word	0x00000000
        /*0010*/ 	.short	0x0003
        /*0012*/ 	.short	0x0018
        /*0014*/ 	.byte	0x00, 0xf0, 0x11, 0x00


	//----- nvinfo : EIATTR_KPARAM_INFO
	.align		4
.L_12:
        /*0018*/ 	.byte	0x04, 0x17
        /*001a*/ 	.short	(.L_14 - .L_13)
.L_13:
        /*001c*/ 	.word	0x00000000
        /*0020*/ 	.short	0x0002
        /*0022*/ 	.short	0x0010
        /*0024*/ 	.byte	0x00, 0xf4, 0x21, 0x00


	//----- nvinfo : EIATTR_KPARAM_INFO
	.align		4
.L_14:
        /*0028*/ 	.byte	0x04, 0x17
        /*002a*/ 	.short	(.L_16 - .L_15)
.L_15:
        /*002c*/ 	.word	0x00000000
        /*0030*/ 	.short	0x0001
        /*0032*/ 	.short	0x0008
        /*0034*/ 	.byte	0x00, 0xf4, 0x21, 0x00


	//----- nvinfo : EIATTR_KPARAM_INFO
	.align		4
.L_16:
        /*0038*/ 	.byte	0x04, 0x17
        /*003a*/ 	.short	(.L_18 - .L_17)
.L_17:
        /*003c*/ 	.word	0x00000000
        /*0040*/ 	.short	0x0000
        /*0042*/ 	.short	0x0000
        /*0044*/ 	.byte	0x00, 0xf4, 0x21, 0x00


	//----- nvinfo : EIATTR_SPARSE_MMA_MASK
	.align		4
.L_18:
        /*0048*/ 	.byte	0x03, 0x50
        /*004a*/ 	.short	0x0000


	//----- nvinfo : EIATTR_MAXREG_COUNT
	.align		4
        /*004c*/ 	.byte	0x03, 0x1b
        /*004e*/ 	.short	0x00ff


	//----- nvinfo : EIATTR_COOP_GROUP_MASK_REGIDS
	.align		4
        /*0050*/ 	.byte	0x04, 0x29
        /*0052*/ 	.short	(.L_20 - .L_19)


	//   ....[0]....
.L_19:
        /*0054*/ 	.word	0xffffffff


	//   ....[1]....
        /*0058*/ 	.word	0xffffffff


	//   ....[2]....
        /*005c*/ 	.word	0xffffffff


	//   ....[3]....
        /*0060*/ 	.word	0xffffffff


	//   ....[4]....
        /*0064*/ 	.word	0xffffffff


	//   ....[5]....
        /*0068*/ 	.word	0xffffffff


	//   ....[6]....
        /*006c*/ 	.word	0xffffffff


	//   ....[7]....
        /*0070*/ 	.word	0xffffffff


	//   ....[8]....
        /*0074*/ 	.word	0xffffffff


	//   ....[9]....
        /*0078*/ 	.word	0xffffffff


	//   ....[10]....
        /*007c*/ 	.word	0xffffffff


	//   ....[11]....
        /*0080*/ 	.word	0xffffffff


	//----- nvinfo : EIATTR_COOP_GROUP_INSTR_OFFSETS
	.align		4
.L_20:
        /*0084*/ 	.byte	0x04, 0x28
        /*0086*/ 	.short	(.L_22 - .L_21)


	//   ....[0]....
.L_21:
        /*0088*/ 	.word	0x00001080


	//   ....[1]....
        /*008c*/ 	.word	0x000010b0


	//   ....[2]....
        /*0090*/ 	.word	0x000010e0


	//   ....[3]....
        /*0094*/ 	.word	0x00001110


	//   ....[4]....
        /*0098*/ 	.word	0x00001130


	//   ....[5]....
        /*009c*/ 	.word	0x00001210


	//   ....[6]....
        /*00a0*/ 	.word	0x000013e0


	//   ....[7]....
        /*00a4*/ 	.word	0x00001400


	//   ....[8]....
        /*00a8*/ 	.word	0x00001420


	//   ....[9]....
        /*00ac*/ 	.word	0x00001440


	//   ....[10]....
        /*00b0*/ 	.word	0x00001460


	//   ....[11]....
        /*00b4*/ 	.word	0x000014b0


	//----- nvinfo : EIATTR_EXIT_INSTR_OFFSETS
	.align		4
.L_22:
        /*00b8*/ 	.byte	0x04, 0x1c
        /*00ba*/ 	.short	(.L_24 - .L_23)


	//   ....[0]....
.L_23:
        /*00bc*/ 	.word	0x00001520


	//   ....[1]....
        /*00c0*/ 	.word	0x00001570


	//----- nvinfo : EIATTR_REQNTID
	.align		4
.L_24:
        /*00c4*/ 	.byte	0x04, 0x10
        /*00c6*/ 	.short	(.L_26 - .L_25)
.L_25:
        /*00c8*/ 	.word	0x00000040
        /*00cc*/ 	.word	0x00000001
        /*00d0*/ 	.word	0x00000001


	//----- nvinfo : EIATTR_CBANK_PARAM_SIZE
	.align		4
.L_26:
        /*00d4*/ 	.byte	0x03, 0x19
        /*00d6*/ 	.short	0x001c


	//----- nvinfo : EIATTR_PARAM_CBANK
	.align		4
        /*00d8*/ 	.byte	0x04, 0x0a
        /*00da*/ 	.short	(.L_28 - .L_27)
	.align		4
.L_27:
        /*00dc*/ 	.word	index@(.nv.constant0.triton_per_fused_abs_add_clamp_div_exp_log_mean_mul_neg_pow_rsub_sigmoid_sub_0)
        /*00e0*/ 	.short	0x0210
        /*00e2*/ 	.short	0x001c


	//----- nvinfo : EIATTR_SW_WAR
	.align		4
.L_28:
        /*00e4*/ 	.byte	0x04, 0x36
        /*00e6*/ 	.short	(.L_30 - .L_29)
.L_29:
        /*00e8*/ 	.word	0x00000008
.L_30:


//--------------------- .nv.callgraph             --------------------------
	.section	.nv.callgraph,"",@"SHT_CUDA_CALLGRAPH"
	.align	4
	.sectionentsize	8
	.align		4
        /*0000*/ 	.word	0x00000000
	.align		4
        /*0004*/ 	.word	0xffffffff
	.align		4
        /*0008*/ 	.word	0x00000000
	.align		4
        /*000c*/ 	.word	0xfffffffe
	.align		4
        /*0010*/ 	.word	0x00000000
	.align		4
        /*0014*/ 	.word	0xfffffffd
	.align		4
        /*0018*/ 	.word	0x00000000
	.align		4
        /*001c*/ 	.word	0xfffffffc


//--------------------- .nv.constant4             --------------------------
	.section	.nv.constant4,"a",@progbits
	.align	8
	.align		8
.nv.constant4:
        /*0000*/ 	.dword	_$_str


//--------------------- .text.triton_per_fused_abs_add_clamp_div_exp_log_mean_mul_neg_pow_rsub_sigmoid_sub_0 --------------------------
	.section	.text.triton_per_fused_abs_add_clamp_div_exp_log_mean_mul_neg_pow_rsub_sigmoid_sub_0,"ax",@progbits
	.sectionflags	@"SHF_BARRIERS=1"
	.align	128
        .global         triton_per_fused_abs_add_clamp_div_exp_log_mean_mul_neg_pow_rsub_sigmoid_sub_0
        .type           triton_per_fused_abs_add_clamp_div_exp_log_mean_mul_neg_pow_rsub_sigmoid_sub_0,@function
        .size           triton_per_fused_abs_add_clamp_div_exp_log_mean_mul_neg_pow_rsub_sigmoid_sub_0,(.L_x_1 - triton_per_fused_abs_add_clamp_div_exp_log_mean_mul_neg_pow_rsub_sigmoid_sub_0)
        .other          triton_per_fused_abs_add_clamp_div_exp_log_mean_mul_neg_pow_rsub_sigmoid_sub_0,@"STO_CUDA_ENTRY STV_DEFAULT"
triton_per_fused_abs_add_clamp_div_exp_log_mean_mul_neg_pow_rsub_sigmoid_sub_0:
.text.triton_per_fused_abs_add_clamp_div_exp_log_mean_mul_neg_pow_rsub_sigmoid_sub_0:
[----:B------:R-:W0:Y:S02]  /*0000*/  LDC R1, c[0x0][0x28] ;  /* 0x00000a00ff017b82 */ /* 0x000e240000000800 */
[----:B------:R-:W1:Y:S01]  /*0010*/  S2R R21, SR_TID.X ;  /* 0x0000000000157919 */ /* 0x000e620000002100 */
[----:B------:R-:W2:Y:S01]  /*0020*/  LDC.64 R4, c[0x0][0x220] ;  /* 0x00008800ff047b82 */ /* 0x000ea20000000a00 */
[----:B------:R-:W-:-:S07]  /*0030*/  ULDC.64 UR6, c[0x0][0x208] ;  /* 0x0000820000067ab9 */ /* 0x000fce0000000a00 */
[----:B------:R-:W3:Y:S01]  /*0040*/  LDC.64 R8, c[0x0][0x218] ;  /* 0x00008600ff087b82 */ /* 0x000ee20000000a00 */
[----:B-1----:R-:W-:-:S04]  /*0050*/  SHF.L.U32 R0, R21, 0x2, RZ ;  /* 0x0000000215007819 */ /* 0x002fc800000006ff */
[----:B------:R-:W-:-:S05]  /*0060*/  LOP3.LUT R11, R0, 0xfc, RZ, 0xc0, !PT ;  /* 0x000000fc000b7812 */ /* 0x000fca00078ec0ff */
[----:B--2---:R-:W-:-:S06]  /*0070*/  IMAD.WIDE.U32 R4, R11, 0x4, R4 ;  /* 0x000000040b047825 */ /* 0x004fcc00078e0004 */
[----:B------:R-:W2:Y:S01]  /*0080*/  LDG.E.128 R4, desc[UR6][R4.64] ;  /* 0x0000000604047981 */ /* 0x000ea2000c1e1d00 */
[----:B---3--:R-:W-:-:S06]  /*0090*/  IMAD.WIDE.U32 R8, R11, 0x4, R8 ;  /* 0x000000040b087825 */ /* 0x008fcc00078e0008 */
[----:B------:R-:W3:Y:S01]  /*00a0*/  LDG.E.128 R8, desc[UR6][R8.64] ;  /* 0x0000000608087981 */ /* 0x000ee2000c1e1d00 */
[----:B------:R-:W-:Y:S01]  /*00b0*/  HFMA2.MMA R12, -RZ, RZ, 1.5048828125, 33.21875 ;  /* 0x3e055027ff0c7435 */ /* 0x000fe200000001ff */
[----:B------:R-:W1:Y:S01]  /*00c0*/  S2UR UR5, SR_CgaCtaId ;  /* 0x00000000000579c3 */ /* 0x000e620000008800 */
[----:B------:R-:W-:Y:S02]  /*00d0*/  UMOV UR4, 0x400 ;  /* 0x0000040000047882 */ /* 0x000fe40000000000 */
[----:B-1----:R-:W-:Y:S01]  /*00e0*/  UPRMT UR4, UR5, 0x654, UR4 ;  /* 0x0000065405047896 */ /* 0x002fe20008000004 */
[----:B--2---:R-:W-:Y:S01]  /*00f0*/  FADD R0, RZ, -|R5| ;  /* 0xc0000005ff007221 */ /* 0x004fe20000000000 */
[----:B------:R-:W-:Y:S01]  /*0100*/  FADD R19, RZ, -|R6| ;  /* 0xc0000006ff137221 */ /* 0x000fe20000000000 */
[--C-:B------:R-:W-:Y:S01]  /*0110*/  FADD R24, RZ, -R4.reuse ;  /* 0x80000004ff187221 */ /* 0x100fe20000000000 */
[--C-:B------:R-:W-:Y:S01]  /*0120*/  FADD R29, RZ, -R4.reuse ;  /* 0x80000004ff1d7221 */ /* 0x100fe20000000000 */
[----:B------:R-:W-:Y:S01]  /*0130*/  FMUL R13, R0, 1.4426950216293334961 ;  /* 0x3fb8aa3b000d7820 */ /* 0x000fe20000400000 */
[----:B------:R-:W-:Y:S01]  /*0140*/  FADD R0, RZ, -|R4| ;  /* 0xc0000004ff007221 */ /* 0x000fe20000000000 */
[----:B------:R-:W-:Y:S01]  /*0150*/  FMUL R19, R19, 1.4426950216293334961 ;  /* 0x3fb8aa3b13137820 */ /* 0x000fe20000400000 */
[----:B------:R-:W-:-:S02]  /*0160*/  FMUL R24, R24, 1.4426950216293334961 ;  /* 0x3fb8aa3b18187820 */ /* 0x000fc40000400000 */
[----:B------:R-:W-:Y:S01]  /*0170*/  FSETP.GEU.AND P0, PT, R13, -126, PT ;  /* 0xc2fc00000d00780b */ /* 0x000fe20003f0e000 */
[----:B------:R-:W-:-:S12]  /*0180*/  FMUL R0, R0, 1.4426950216293334961 ;  /* 0x3fb8aa3b00007820 */ /* 0x000fd80000400000 */
[----:B------:R-:W-:-:S04]  /*0190*/  @!P0 FMUL R13, R13, 0.5 ;  /* 0x3f0000000d0d8820 */ /* 0x000fc80000400000 */
[----:B------:R-:W1:Y:S02]  /*01a0*/  MUFU.EX2 R20, R13 ;  /* 0x0000000d00147308 */ /* 0x000e640000000800 */
[----:B-1----:R-:W-:Y:S01]  /*01b0*/  @!P0 FMUL R20, R20, R20 ;  /* 0x0000001414148220 */ /* 0x002fe20000400000 */
[----:B------:R-:W-:-:S03]  /*01c0*/  FSETP.GEU.AND P0, PT, R0, -126, PT ;  /* 0xc2fc00000000780b */ /* 0x000fc60003f0e000 */
[----:B------:R-:W-:-:S05]  /*01d0*/  FADD R20, R20, 1 ;  /* 0x3f80000014147421 */ /* 0x000fca0000000000 */
[----:B------:R-:W-:Y:S02]  /*01e0*/  IADD3 R17, R20, -0x3f2aaaab, RZ ;  /* 0xc0d5555514117810 */ /* 0x000fe40007ffe0ff */
[----:B------:R-:W-:Y:S02]  /*01f0*/  ISETP.GE.U32.AND P1, PT, R20, 0x7f800000, PT ;  /* 0x7f8000001400780c */ /* 0x000fe40003f26070 */
[----:B------:R-:W-:Y:S01]  /*0200*/  LOP3.LUT R17, R17, 0xff800000, RZ, 0xc0, !PT ;  /* 0xff80000011117812 */ /* 0x000fe200078ec0ff */
[----:B------:R-:W-:-:S03]  /*0210*/  @!P0 FMUL R0, R0, 0.5 ;  /* 0x3f00000000008820 */ /* 0x000fc60000400000 */
[----:B------:R-:W-:Y:S01]  /*0220*/  IADD3 R15, R20, -R17, RZ ;  /* 0x80000011140f7210 */ /* 0x000fe20007ffe0ff */
[----:B------:R-:W1:Y:S04]  /*0230*/  MUFU.EX2 R14, R0 ;  /* 0x00000000000e7308 */ /* 0x000e680000000800 */
[----:B------:R-:W-:Y:S02]  /*0240*/  FADD R15, R15, -1 ;  /* 0xbf8000000f0f7421 */ /* 0x000fe40000000000 */
[----:B------:R-:W-:Y:S02]  /*0250*/  @P1 MOV R23, 0x7f800000 ;  /* 0x7f80000000171802 */ /* 0x000fe40000000f00 */
[----:B------:R-:W-:-:S04]  /*0260*/  FFMA.FTZ R16, R15, -R12, 0.14084610342979431152 ;  /* 0x3e1039f60f107423 */ /* 0x000fc8000001080c */
[----:B------:R-:W-:Y:S01]  /*0270*/  FFMA.FTZ R16, R15, R16, -0.12148627638816833496 ;  /* 0xbdf8cdcc0f107423 */ /* 0x000fe20000010010 */
[----:B-1----:R-:W-:-:S03]  /*0280*/  @!P0 FMUL R14, R14, R14 ;  /* 0x0000000e0e0e8220 */ /* 0x002fc60000400000 */
[----:B------:R-:W-:Y:S01]  /*0290*/  FFMA.FTZ R16, R15, R16, 0.13980610668659210205 ;  /* 0x3e0f29550f107423 */ /* 0x000fe20000010010 */
[----:B------:R-:W-:Y:S01]  /*02a0*/  FSETP.GEU.AND P0, PT, R19, -126, PT ;  /* 0xc2fc00001300780b */ /* 0x000fe20003f0e000 */
[----:B------:R-:W-:Y:S02]  /*02b0*/  FADD R14, R14, 1 ;  /* 0x3f8000000e0e7421 */ /* 0x000fe40000000000 */
[----:B------:R-:W-:-:S04]  /*02c0*/  FFMA.FTZ R16, R15, R16, -0.16684235632419586182 ;  /* 0xbe2ad8b90f107423 */ /* 0x000fc80000010010 */
[----:B------:R-:W-:Y:S01]  /*02d0*/  FFMA.FTZ R16, R15, R16, 0.20012299716472625732 ;  /* 0x3e4ced0b0f107423 */ /* 0x000fe20000010010 */
[----:B------:R-:W-:-:S03]  /*02e0*/  IADD3 R13, R14, -0x3f2aaaab, RZ ;  /* 0xc0d555550e0d7810 */ /* 0x000fc60007ffe0ff */
[----:B------:R-:W-:Y:S01]  /*02f0*/  FFMA.FTZ R16, R15, R16, -0.24999669194221496582 ;  /* 0xbe7fff220f107423 */ /* 0x000fe20000010010 */
[----:B------:R-:W-:Y:S01]  /*0300*/  LOP3.LUT R13, R13, 0xff800000, RZ, 0xc0, !PT ;  /* 0xff8000000d0d7812 */ /* 0x000fe200078ec0ff */
[----:B------:R-:W-:Y:S02]  /*0310*/  @!P0 FMUL R19, R19, 0.5 ;  /* 0x3f00000013138820 */ /* 0x000fe40000400000 */
[----:B------:R-:W-:Y:S01]  /*0320*/  FFMA.FTZ R16, R15, R16, 0.33333182334899902344 ;  /* 0x3eaaaa780f107423 */ /* 0x000fe20000010010 */
[----:B------:R-:W-:-:S03]  /*0330*/  IADD3 R0, R14, -R13, RZ ;  /* 0x8000000d0e007210 */ /* 0x000fc60007ffe0ff */
[C---:B------:R-:W-:Y:S01]  /*0340*/  FFMA.FTZ R16, R15.reuse, R16, -0.5 ;  /* 0xbf0000000f107423 */ /* 0x040fe20000010010 */
[----:B------:R-:W1:Y:S03]  /*0350*/  MUFU.EX2 R19, R19 ;  /* 0x0000001300137308 */ /* 0x000e660000000800 */
[----:B------:R-:W-:-:S04]  /*0360*/  FMUL R16, R15, R16 ;  /* 0x000000100f107220 */ /* 0x000fc80000400000 */
[----:B------:R-:W-:Y:S01]  /*0370*/  FFMA.FTZ R18, R15, R16, R15 ;  /* 0x000000100f127223 */ /* 0x000fe2000001000f */
[----:B------:R-:W-:Y:S01]  /*0380*/  FADD R15, R0, -1 ;  /* 0xbf800000000f7421 */ /* 0x000fe20000000000 */
[----:B------:R-:W-:Y:S01]  /*0390*/  FADD R16, RZ, -R5 ;  /* 0x80000005ff107221 */ /* 0x000fe20000000000 */
[----:B------:R-:W-:Y:S02]  /*03a0*/  I2FP.F32.S32 R0, R17 ;  /* 0x0000001100007245 */ /* 0x000fe40000201400 */
[C---:B------:R-:W-:Y:S01]  /*03b0*/  FFMA.FTZ R26, R15.reuse, -R12, 0.14084610342979431152 ;  /* 0x3e1039f60f1a7423 */ /* 0x040fe2000001080c */
[----:B------:R-:W-:Y:S02]  /*03c0*/  FMUL R22, R16, 1.4426950216293334961 ;  /* 0x3fb8aa3b10167820 */ /* 0x000fe40000400000 */
[----:B------:R-:W-:Y:S01]  /*03d0*/  FFMA.FTZ R17, R0, 1.1920928955078125e-07, RZ ;  /* 0x3400000000117823 */ /* 0x000fe200000100ff */
[----:B------:R-:W-:Y:S01]  /*03e0*/  FFMA.FTZ R26, R15, R26, -0.12148627638816833496 ;  /* 0xbdf8cdcc0f1a7423 */ /* 0x000fe2000001001a */
[----:B-1----:R-:W-:Y:S01]  /*03f0*/  @!P0 FMUL R19, R19, R19 ;  /* 0x0000001313138220 */ /* 0x002fe20000400000 */
[----:B------:R-:W-:Y:S01]  /*0400*/  FSETP.GEU.AND P2, PT, R22, -126, PT ;  /* 0xc2fc00001600780b */ /* 0x000fe20003f4e000 */
[----:B------:R-:W-:Y:S01]  /*0410*/  FFMA.FTZ R18, R17, 0.69314718246459960938, R18 ;  /* 0x3f31721811127823 */ /* 0x000fe20000010012 */
[C---:B------:R-:W-:Y:S01]  /*0420*/  FFMA.FTZ R26, R15.reuse, R26, 0.13980610668659210205 ;  /* 0x3e0f29550f1a7423 */ /* 0x040fe2000001001a */
[----:B------:R-:W-:Y:S01]  /*0430*/  @P1 FFMA.FTZ R18, R20, R23, +INF ;  /* 0x7f80000014121423 */ /* 0x000fe20000010017 */
[----:B------:R-:W-:Y:S01]  /*0440*/  FADD R17, RZ, -R6 ;  /* 0x80000006ff117221 */ /* 0x000fe20000000000 */
[----:B------:R-:W-:Y:S01]  /*0450*/  FSETP.GEU.AND P1, PT, R24, -126, PT ;  /* 0xc2fc00001800780b */ /* 0x000fe20003f2e000 */
[----:B------:R-:W-:Y:S01]  /*0460*/  FFMA.FTZ R26, R15, R26, -0.16684235632419586182 ;  /* 0xbe2ad8b90f1a7423 */ /* 0x000fe2000001001a */
[----:B------:R-:W-:Y:S01]  /*0470*/  FADD R19, R19, 1 ;  /* 0x3f80000013137421 */ /* 0x000fe20000000000 */
[----:B------:R-:W-:Y:S01]  /*0480*/  FMUL R0, R17, 1.4426950216293334961 ;  /* 0x3fb8aa3b11007820 */ /* 0x000fe20000400000 */
[----:B------:R-:W-:Y:S01]  /*0490*/  FSETP.NEU.AND P0, PT, R20, RZ, PT ;  /* 0x000000ff1400720b */ /* 0x000fe20003f0d000 */
[----:B------:R-:W-:-:S02]  /*04a0*/  FFMA.FTZ R26, R15, R26, 0.20012299716472625732 ;  /* 0x3e4ced0b0f1a7423 */ /* 0x000fc4000001001a */
[----:B------:R-:W-:Y:S01]  /*04b0*/  IADD3 R20, R19, -0x3f2aaaab, RZ ;  /* 0xc0d5555513147810 */ /* 0x000fe20007ffe0ff */
[----:B------:R-:W-:Y:S01]  /*04c0*/  @!P2 FMUL R22, R22, 0.5 ;  /* 0x3f0000001616a820 */ /* 0x000fe20000400000 */
[C---:B------:R-:W-:Y:S01]  /*04d0*/  FFMA.FTZ R26, R15.reuse, R26, -0.24999669194221496582 ;  /* 0xbe7fff220f1a7423 */ /* 0x040fe2000001001a */
[----:B------:R-:W-:Y:S02]  /*04e0*/  FSETP.GEU.AND P4, PT, R0, -126, PT ;  /* 0xc2fc00000000780b */ /* 0x000fe40003f8e000 */
[----:B------:R-:W-:Y:S01]  /*04f0*/  LOP3.LUT R20, R20, 0xff800000, RZ, 0xc0, !PT ;  /* 0xff80000014147812 */ /* 0x000fe200078ec0ff */
[C---:B------:R-:W-:Y:S01]  /*0500*/  FFMA.FTZ R26, R15.reuse, R26, 0.33333182334899902344 ;  /* 0x3eaaaa780f1a7423 */ /* 0x040fe2000001001a */
[----:B------:R-:W-:Y:S01]  /*0510*/  @!P1 FMUL R24, R24, 0.5 ;  /* 0x3f00000018189820 */ /* 0x000fe20000400000 */
[----:B------:R-:W1:Y:S01]  /*0520*/  MUFU.EX2 R22, R22 ;  /* 0x0000001600167308 */ /* 0x000e620000000800 */
[----:B------:R-:W-:Y:S01]  /*0530*/  IADD3 R25, R19, -R20, RZ ;  /* 0x8000001413197210 */ /* 0x000fe20007ffe0ff */
[----:B------:R-:W-:-:S04]  /*0540*/  FFMA.FTZ R26, R15, R26, -0.5 ;  /* 0xbf0000000f1a7423 */ /* 0x000fc8000001001a */
[----:B------:R-:W-:Y:S01]  /*0550*/  FMUL R28, R15, R26 ;  /* 0x0000001a0f1c7220 */ /* 0x000fe20000400000 */
[----:B------:R-:W-:Y:S01]  /*0560*/  FADD R25, R25, -1 ;  /* 0xbf80000019197421 */ /* 0x000fe20000000000 */
[----:B------:R-:W2:Y:S01]  /*0570*/  MUFU.EX2 R26, R24 ;  /* 0x00000018001a7308 */ /* 0x000ea20000000800 */
[----:B------:R-:W-:Y:S01]  /*0580*/  @!P4 FMUL R0, R0, 0.5 ;  /* 0x3f0000000000c820 */ /* 0x000fe20000400000 */
[----:B------:R-:W-:Y:S01]  /*0590*/  FFMA.FTZ R23, R15, R28, R15 ;  /* 0x0000001c0f177223 */ /* 0x000fe2000001000f */
[----:B------:R-:W-:Y:S01]  /*05a0*/  FFMA.FTZ R28, R25, -R12, 0.14084610342979431152 ;  /* 0x3e1039f6191c7423 */ /* 0x000fe2000001080c */
[----:B-1----:R-:W-:-:S04]  /*05b0*/  @!P2 FMUL R22, R22, R22 ;  /* 0x000000161616a220 */ /* 0x002fc80000400000 */
[----:B------:R1:W4:Y:S01]  /*05c0*/  MUFU.EX2 R15, R0 ;  /* 0x00000000000f7308 */ /* 0x0003220000000800 */
[----:B------:R-:W-:Y:S01]  /*05d0*/  FFMA.FTZ R28, R25, R28, -0.12148627638816833496 ;  /* 0xbdf8cdcc191c7423 */ /* 0x000fe2000001001c */
[----:B------:R-:W-:Y:S01]  /*05e0*/  ISETP.GE.U32.AND P2, PT, R19, 0x7f800000, PT ;  /* 0x7f8000001300780c */ /* 0x000fe20003f46070 */
[----:B------:R-:W-:Y:S02]  /*05f0*/  FADD R27, R22, 1 ;  /* 0x3f800000161b7421 */ /* 0x000fe40000000000 */
[----:B------:R-:W-:Y:S01]  /*0600*/  FFMA.FTZ R28, R25, R28, 0.13980610668659210205 ;  /* 0x3e0f2955191c7423 */ /* 0x000fe2000001001c */
[----:B--2---:R-:W-:Y:S02]  /*0610*/  @!P1 FMUL R26, R26, R26 ;  /* 0x0000001a1a1a9220 */ /* 0x004fe40000400000 */
[----:B------:R-:W-:Y:S01]  /*0620*/  FSETP.GT.AND P3, PT, R27, 8.50705917302346158658e+37, PT ;  /* 0x7e8000001b00780b */ /* 0x000fe20003f64000 */
[C---:B------:R-:W-:Y:S01]  /*0630*/  FFMA.FTZ R28, R25.reuse, R28, -0.16684235632419586182 ;  /* 0xbe2ad8b9191c7423 */ /* 0x040fe2000001001c */
[----:B------:R-:W-:Y:S01]  /*0640*/  ISETP.GE.U32.AND P1, PT, R14, 0x7f800000, PT ;  /* 0x7f8000000e00780c */ /* 0x000fe20003f26070 */
[----:B------:R-:W-:Y:S01]  /*0650*/  FADD R22, R26, 1 ;  /* 0x3f8000001a167421 */ /* 0x000fe20000000000 */
[----:B-1----:R-:W-:Y:S01]  /*0660*/  I2FP.F32.S32 R0, R13 ;  /* 0x0000000d00007245 */ /* 0x002fe20000201400 */
[----:B------:R-:W-:Y:S01]  /*0670*/  FFMA.FTZ R28, R25, R28, 0.20012299716472625732 ;  /* 0x3e4ced0b191c7423 */ /* 0x000fe2000001001c */
[----:B------:R-:W-:Y:S01]  /*0680*/  HFMA2.MMA R13, -RZ, RZ, 1.625, 0 ;  /* 0x3e800000ff0d7435 */ /* 0x000fe200000001ff */
[----:B----4-:R-:W-:Y:S01]  /*0690*/  @!P4 FMUL R15, R15, R15 ;  /* 0x0000000f0f0fc220 */ /* 0x010fe20000400000 */
[----:B------:R-:W-:Y:S01]  /*06a0*/  FSETP.GT.AND P4, PT, R22, 8.50705917302346158658e+37, PT ;  /* 0x7e8000001600780b */ /* 0x000fe20003f84000 */
[----:B------:R-:W-:Y:S01]  /*06b0*/  FFMA.FTZ R28, R25, R28, -0.24999669194221496582 ;  /* 0xbe7fff22191c7423 */ /* 0x000fe2000001001c */
[----:B------:R-:W-:Y:S01]  /*06c0*/  FFMA.FTZ R0, R0, 1.1920928955078125e-07, RZ ;  /* 0x3400000000007823 */ /* 0x000fe200000100ff */
[----:B------:R-:W-:Y:S01]  /*06d0*/  FADD R24, R15, 1 ;  /* 0x3f8000000f187421 */ /* 0x000fe20000000000 */
[----:B------:R-:W-:Y:S01]  /*06e0*/  @P2 MOV R26, 0x7f800000 ;  /* 0x7f800000001a2802 */ /* 0x000fe20000000f00 */
[----:B------:R-:W-:Y:S01]  /*06f0*/  FFMA.FTZ R28, R25, R28, 0.33333182334899902344 ;  /* 0x3eaaaa78191c7423 */ /* 0x000fe2000001001c */
[----:B------:R-:W-:Y:S01]  /*0700*/  @P3 FMUL R27, R27, 0.25 ;  /* 0x3e8000001b1b3820 */ /* 0x000fe20000400000 */
[----:B------:R-:W-:Y:S01]  /*0710*/  FFMA.FTZ R23, R0, 0.69314718246459960938, R23 ;  /* 0x3f31721800177823 */ /* 0x000fe20000010017 */
[----:B------:R-:W-:Y:S01]  /*0720*/  FSETP.GT.AND P5, PT, R24, 8.50705917302346158658e+37, PT ;  /* 0x7e8000001800780b */ /* 0x000fe20003fa4000 */
[----:B------:R-:W-:Y:S01]  /*0730*/  FFMA.FTZ R28, R25, R28, -0.5 ;  /* 0xbf000000191c7423 */ /* 0x000fe2000001001c */
[----:B------:R1:W2:Y:S01]  /*0740*/  MUFU.RCP R15, R27 ;  /* 0x0000001b000f7308 */ /* 0x0002a20000001000 */
[----:B------:R-:W-:-:S02]  /*0750*/  I2FP.F32.S32 R0, R20 ;  /* 0x0000001400007245 */ /* 0x000fc40000201400 */
[----:B------:R-:W-:Y:S01]  /*0760*/  @P4 FMUL R22, R22, 0.25 ;  /* 0x3e80000016164820 */ /* 0x000fe20000400000 */
[C---:B------:R-:W-:Y:S02]  /*0770*/  FMUL R28, R25.reuse, R28 ;  /* 0x0000001c191c7220 */ /* 0x040fe40000400000 */
[----:B------:R-:W-:Y:S02]  /*0780*/  FFMA.FTZ R0, R0, 1.1920928955078125e-07, RZ ;  /* 0x3400000000007823 */ /* 0x000fe400000100ff */
[----:B------:R-:W-:Y:S01]  /*0790*/  FFMA.FTZ R25, R25, R28, R25 ;  /* 0x0000001c19197223 */ /* 0x000fe20000010019 */
[----:B------:R-:W4:Y:S01]  /*07a0*/  MUFU.RCP R22, R22 ;  /* 0x0000001600167308 */ /* 0x000f220000001000 */
[----:B-1----:R-:W-:Y:S01]  /*07b0*/  @P1 MOV R27, 0x7f800000 ;  /* 0x7f800000001b1802 */ /* 0x002fe20000000f00 */
[----:B------:R-:W-:Y:S01]  /*07c0*/  @P5 FMUL R24, R24, 0.25 ;  /* 0x3e80000018185820 */ /* 0x000fe20000400000 */
[----:B------:R-:W-:Y:S01]  /*07d0*/  FFMA.FTZ R20, R0, 0.69314718246459960938, R25 ;  /* 0x3f31721800147823 */ /* 0x000fe20000010019 */
[----:B------:R-:W-:Y:S01]  /*07e0*/  FSEL R25, R13, 1, P4 ;  /* 0x3f8000000d197808 */ /* 0x000fe20002000000 */
[----:B------:R-:W-:Y:S01]  /*07f0*/  @P2 FFMA.FTZ R20, R19, R26, +INF ;  /* 0x7f80000013142423 */ /* 0x000fe2000001001a */
[C---:B------:R-:W-:Y:S01]  /*0800*/  @P1 FFMA.FTZ R23, R14.reuse, R27, +INF ;  /* 0x7f8000000e171423 */ /* 0x040fe2000001001b */
[----:B------:R-:W-:Y:S01]  /*0810*/  FSETP.NEU.AND P1, PT, R14, RZ, PT ;  /* 0x000000ff0e00720b */ /* 0x000fe20003f2d000 */
[----:B------:R-:W1:Y:S01]  /*0820*/  MUFU.RCP R24, R24 ;  /* 0x0000001800187308 */ /* 0x000e620000001000 */
[----:B------:R-:W-:-:S02]  /*0830*/  FSEL R14, R13, 1, P3 ;  /* 0x3f8000000d0e7808 */ /* 0x000fc40001800000 */
[----:B------:R-:W-:Y:S02]  /*0840*/  FSEL R27, R13, 1, P5 ;  /* 0x3f8000000d1b7808 */ /* 0x000fe40002800000 */
[----:B------:R-:W-:Y:S01]  /*0850*/  FSETP.GE.AND P5, PT, R16, RZ, PT ;  /* 0x000000ff1000720b */ /* 0x000fe20003fa6000 */
[----:B--2---:R-:W-:Y:S01]  /*0860*/  FMUL R14, R15, R14 ;  /* 0x0000000e0f0e7220 */ /* 0x004fe20000400000 */
[----:B----4-:R-:W-:Y:S01]  /*0870*/  FMUL R15, R22, R25 ;  /* 0x00000019160f7220 */ /* 0x010fe20000400000 */
[----:B------:R-:W-:Y:S01]  /*0880*/  FSETP.NEU.AND P3, PT, R19, RZ, PT ;  /* 0x000000ff1300720b */ /* 0x000fe20003f6d000 */
[----:B------:R-:W-:Y:S01]  /*0890*/  FADD R22, RZ, -|R7| ;  /* 0xc0000007ff167221 */ /* 0x000fe20000000000 */
[----:B------:R-:W-:Y:S02]  /*08a0*/  FSEL R19, R16, RZ, !P5 ;  /* 0x000000ff10137208 */ /* 0x000fe40006800000 */
[----:B------:R-:W-:Y:S02]  /*08b0*/  FSEL R16, R18, -INF , P0 ;  /* 0xff80000012107808 */ /* 0x000fe40000000000 */
[----:B------:R-:W-:Y:S01]  /*08c0*/  FSEL R18, R23, -INF , P1 ;  /* 0xff80000017127808 */ /* 0x000fe20000800000 */
[----:B------:R-:W-:Y:S01]  /*08d0*/  FMUL R23, R22, 1.4426950216293334961 ;  /* 0x3fb8aa3b16177820 */ /* 0x000fe20000400000 */
[----:B------:R-:W-:Y:S01]  /*08e0*/  FSETP.GE.AND P5, PT, R29, RZ, PT ;  /* 0x000000ff1d00720b */ /* 0x000fe20003fa6000 */
[----:B-1----:R-:W-:Y:S01]  /*08f0*/  FMUL R0, R24, R27 ;  /* 0x0000001b18007220 */ /* 0x002fe20000400000 */
[----:B------:R-:W-:Y:S01]  /*0900*/  FSETP.GE.AND P4, PT, R4, RZ, PT ;  /* 0x000000ff0400720b */ /* 0x000fe20003f86000 */
[----:B------:R-:W-:Y:S01]  /*0910*/  FADD R19, -R16, R19 ;  /* 0x0000001310137221 */ /* 0x000fe20000000100 */
[----:B------:R-:W-:-:S02]  /*0920*/  FSETP.GEU.AND P0, PT, R23, -126, PT ;  /* 0xc2fc00001700780b */ /* 0x000fc40003f0e000 */
[----:B------:R-:W-:Y:S02]  /*0930*/  FSETP.GE.AND P2, PT, R5, RZ, PT ;  /* 0x000000ff0500720b */ /* 0x000fe40003f46000 */
[----:B------:R-:W-:Y:S02]  /*0940*/  FSEL R29, R29, RZ, !P5 ;  /* 0x000000ff1d1d7208 */ /* 0x000fe40006800000 */
[C---:B------:R-:W-:Y:S02]  /*0950*/  FSETP.GTU.AND P5, PT, R5.reuse, RZ, PT ;  /* 0x000000ff0500720b */ /* 0x040fe40003fac000 */
[C---:B------:R-:W-:Y:S02]  /*0960*/  FSEL R27, R4.reuse, RZ, !P4 ;  /* 0x000000ff041b7208 */ /* 0x040fe40006000000 */
[----:B------:R-:W-:Y:S02]  /*0970*/  FSEL R25, R5, RZ, !P2 ;  /* 0x000000ff05197208 */ /* 0x000fe40005000000 */
[----:B------:R-:W-:Y:S01]  /*0980*/  FSETP.GTU.AND P4, PT, R4, RZ, PT ;  /* 0x000000ff0400720b */ /* 0x000fe20003f8c000 */
[----:B------:R-:W-:Y:S01]  /*0990*/  @!P0 FMUL R23, R23, 0.5 ;  /* 0x3f00000017178820 */ /* 0x000fe20000400000 */
[----:B------:R-:W-:Y:S01]  /*09a0*/  FSETP.GTU.AND P2, PT, R6, RZ, PT ;  /* 0x000000ff0600720b */ /* 0x000fe20003f4c000 */
[----:B------:R-:W-:Y:S01]  /*09b0*/  FADD R16, -R16, R25 ;  /* 0x0000001910107221 */ /* 0x000fe20000000100 */
[----:B------:R-:W-:Y:S01]  /*09c0*/  FSEL R26, R5, RZ, P5 ;  /* 0x000000ff051a7208 */ /* 0x000fe20002800000 */
[----:B------:R-:W-:Y:S01]  /*09d0*/  FADD R22, -R18, R27 ;  /* 0x0000001b12167221 */ /* 0x000fe20000000100 */
[----:B------:R-:W-:Y:S01]  /*09e0*/  FSETP.GE.AND P1, PT, R6, RZ, PT ;  /* 0x000000ff0600720b */ /* 0x000fe20003f26000 */
[----:B------:R-:W1:Y:S01]  /*09f0*/  MUFU.EX2 R23, R23 ;  /* 0x0000001700177308 */ /* 0x000e620000000800 */
[----:B------:R-:W-:Y:S01]  /*0a00*/  FSEL R24, R4, RZ, P4 ;  /* 0x000000ff04187208 */ /* 0x000fe20002000000 */
[----:B------:R-:W-:Y:S01]  /*0a10*/  FADD R18, -R18, R29 ;  /* 0x0000001d12127221 */ /* 0x000fe20000000100 */
[----:B------:R-:W-:-:S02]  /*0a20*/  FSETP.GE.AND P4, PT, R17, RZ, PT ;  /* 0x000000ff1100720b */ /* 0x000fc40003f86000 */
[----:B------:R-:W-:Y:S02]  /*0a30*/  FSEL R5, R6, RZ, P2 ;  /* 0x000000ff06057208 */ /* 0x000fe40001000000 */
[----:B------:R-:W-:Y:S02]  /*0a40*/  FSETP.NAN.AND P2, PT, R26, R26, PT ;  /* 0x0000001a1a00720b */ /* 0x000fe40003f48000 */
[----:B------:R-:W-:Y:S02]  /*0a50*/  FSEL R25, R6, RZ, !P1 ;  /* 0x000000ff06197208 */ /* 0x000fe40004800000 */
[----:B------:R-:W-:Y:S02]  /*0a60*/  FSEL R20, R20, -INF , P3 ;  /* 0xff80000014147808 */ /* 0x000fe40001800000 */
[----:B------:R-:W-:Y:S02]  /*0a70*/  FSEL R27, R17, RZ, !P4 ;  /* 0x000000ff111b7208 */ /* 0x000fe40006000000 */
[----:B------:R-:W-:Y:S01]  /*0a80*/  FSETP.NAN.AND P1, PT, R24, R24, PT ;  /* 0x000000181800720b */ /* 0x000fe20003f28000 */
[----:B------:R-:W-:Y:S01]  /*0a90*/  FADD R4, -R20, R25 ;  /* 0x0000001914047221 */ /* 0x000fe20000000100 */
[----:B------:R-:W-:Y:S01]  /*0aa0*/  FSEL R17, R26, RZ, P2 ;  /* 0x000000ff1a117208 */ /* 0x000fe20001000000 */
[----:B------:R-:W-:Y:S01]  /*0ab0*/  FADD R6, -R20, R27 ;  /* 0x0000001b14067221 */ /* 0x000fe20000000100 */
[----:B------:R-:W-:Y:S01]  /*0ac0*/  FSETP.NAN.AND P2, PT, R5, R5, PT ;  /* 0x000000050500720b */ /* 0x000fe20003f48000 */
[----:B------:R-:W-:Y:S01]  /*0ad0*/  FADD R20, -R15, 1 ;  /* 0x3f8000000f147421 */ /* 0x000fe20000000100 */
[----:B------:R-:W-:Y:S01]  /*0ae0*/  FSEL R25, R24, RZ, P1 ;  /* 0x000000ff18197208 */ /* 0x000fe20000800000 */
[C---:B------:R-:W-:Y:S01]  /*0af0*/  FFMA R16, R17.reuse, 0.5, R16 ;  /* 0x3f00000011107823 */ /* 0x040fe20000000010 */
[----:B------:R-:W-:Y:S01]  /*0b00*/  FFMA R19, R17, 0.5, R19 ;  /* 0x3f00000011137823 */ /* 0x000fe20000000013 */
[----:B------:R-:W-:Y:S01]  /*0b10*/  FADD R17, -R14, 1 ;  /* 0x3f8000000e117421 */ /* 0x000fe20000000100 */
[----:B------:R-:W-:Y:S01]  /*0b20*/  FSEL R27, R5, RZ, P2 ;  /* 0x000000ff051b7208 */ /* 0x000fe20001000000 */
[C---:B------:R-:W-:Y:S01]  /*0b30*/  FFMA R5, R25.reuse, 0.5, R22 ;  /* 0x3f00000019057823 */ /* 0x040fe20000000016 */
[----:B------:R-:W-:Y:S01]  /*0b40*/  FFMA R18, R25, 0.5, R18 ;  /* 0x3f00000019127823 */ /* 0x000fe20000000012 */
[----:B------:R-:W-:Y:S01]  /*0b50*/  FMUL R22, R17, R17 ;  /* 0x0000001111167220 */ /* 0x000fe20000400000 */
[----:B------:R-:W-:Y:S01]  /*0b60*/  FMUL R25, R20, R20 ;  /* 0x0000001414197220 */ /* 0x000fe20000400000 */
[----:B------:R-:W-:Y:S01]  /*0b70*/  FADD R24, -R0, 1 ;  /* 0x3f80000000187421 */ /* 0x000fe20000000100 */
[----:B-1----:R-:W-:Y:S01]  /*0b80*/  @!P0 FMUL R23, R23, R23 ;  /* 0x0000001717178220 */ /* 0x002fe20000400000 */
[C---:B---3--:R-:W-:Y:S01]  /*0b90*/  FMUL R17, R9.reuse, R22 ;  /* 0x0000001609117220 */ /* 0x048fe20000400000 */
[----:B------:R-:W-:Y:S01]  /*0ba0*/  FADD R20, -R9, 1 ;  /* 0x3f80000009147421 */ /* 0x000fe20000000100 */
[C---:B------:R-:W-:Y:S01]  /*0bb0*/  FMUL R22, R8.reuse, R25 ;  /* 0x0000001908167220 */ /* 0x040fe20000400000 */
[----:B------:R-:W-:Y:S01]  /*0bc0*/  FADD R9, -R8, 1 ;  /* 0x3f80000008097421 */ /* 0x000fe20000000100 */
[----:B------:R-:W-:Y:S01]  /*0bd0*/  FMUL R25, R24, R24 ;  /* 0x0000001818197220 */ /* 0x000fe20000400000 */
[----:B------:R-:W-:Y:S01]  /*0be0*/  FADD R8, R23, 1 ;  /* 0x3f80000017087421 */ /* 0x000fe20000000000 */
[----:B------:R-:W-:Y:S01]  /*0bf0*/  FMUL R14, R14, R14 ;  /* 0x0000000e0e0e7220 */ /* 0x000fe20000400000 */
[----:B------:R-:W-:Y:S01]  /*0c00*/  FMUL R23, R15, R15 ;  /* 0x0000000f0f177220 */ /* 0x000fe20000400000 */
[C---:B------:R-:W-:Y:S01]  /*0c10*/  FFMA R4, R27.reuse, 0.5, R4 ;  /* 0x3f0000001b047823 */ /* 0x040fe20000000004 */
[----:B------:R-:W-:Y:S01]  /*0c20*/  FFMA R6, R27, 0.5, R6 ;  /* 0x3f0000001b067823 */ /* 0x000fe20000000006 */
[----:B------:R-:W-:Y:S01]  /*0c30*/  FMUL R15, R10, R25 ;  /* 0x000000190a0f7220 */ /* 0x000fe20000400000 */
[----:B------:R-:W-:Y:S01]  /*0c40*/  FMUL R26, R0, R0 ;  /* 0x00000000001a7220 */ /* 0x000fe20000400000 */
[----:B------:R-:W-:Y:S01]  /*0c50*/  FADD R10, -R10, 1 ;  /* 0x3f8000000a0a7421 */ /* 0x000fe20000000100 */
[----:B------:R-:W-:Y:S01]  /*0c60*/  FFMA R0, R14, R20, R17 ;  /* 0x000000140e007223 */ /* 0x000fe20000000011 */
[-C--:B------:R-:W-:Y:S01]  /*0c70*/  FFMA R27, R23, R9.reuse, R22 ;  /* 0x00000009171b7223 */ /* 0x080fe20000000016 */
[----:B------:R-:W-:Y:S01]  /*0c80*/  IADD3 R25, R8, -0x3f2aaaab, RZ ;  /* 0xc0d5555508197810 */ /* 0x000fe20007ffe0ff */
[----:B------:R-:W-:Y:S01]  /*0c90*/  FFMA R24, R26, R10, R15 ;  /* 0x0000000a1a187223 */ /* 0x000fe2000000000f */
[----:B------:R-:W-:Y:S01]  /*0ca0*/  ISETP.GE.U32.AND P0, PT, R8, 0x7f800000, PT ;  /* 0x7f8000000800780c */ /* 0x000fe20003f06070 */
[----:B------:R-:W-:Y:S01]  /*0cb0*/  FADD R27, R0, R27 ;  /* 0x0000001b001b7221 */ /* 0x000fe20000000000 */
[----:B------:R-:W-:Y:S01]  /*0cc0*/  LOP3.LUT R25, R25, 0xff800000, RZ, 0xc0, !PT ;  /* 0xff80000019197812 */ /* 0x000fe200078ec0ff */
[----:B------:R-:W-:Y:S01]  /*0cd0*/  FMUL R14, R14, R20 ;  /* 0x000000140e0e7220 */ /* 0x000fe20000400000 */
[----:B------:R-:W-:Y:S01]  /*0ce0*/  FSETP.NEU.AND P2, PT, R8, RZ, PT ;  /* 0x000000ff0800720b */ /* 0x000fe20003f4d000 */
[----:B------:R-:W-:Y:S01]  /*0cf0*/  FADD R24, R24, R27 ;  /* 0x0000001b18187221 */ /* 0x000fe20000000000 */
[----:B------:R-:W-:Y:S01]  /*0d00*/  IADD3 R27, R8, -R25, RZ ;  /* 0x80000019081b7210 */ /* 0x000fe20007ffe0ff */
[----:B------:R-:W-:Y:S01]  /*0d10*/  FMUL R9, R23, R9 ;  /* 0x0000000917097220 */ /* 0x000fe20000400000 */
[----:B------:R-:W-:Y:S01]  /*0d20*/  I2FP.F32.S32 R0, R25 ;  /* 0x0000001900007245 */ /* 0x000fe20000201400 */
[----:B------:R-:W-:-:S02]  /*0d30*/  FMUL R19, R19, R14 ;  /* 0x0000000e13137220 */ /* 0x000fc40000400000 */
[----:B------:R-:W-:Y:S01]  /*0d40*/  FADD R27, R27, -1 ;  /* 0xbf8000001b1b7421 */ /* 0x000fe20000000000 */
[----:B------:R-:W-:Y:S01]  /*0d50*/  FMUL R18, R18, R9 ;  /* 0x0000000912127220 */ /* 0x000fe20000400000 */
[----:B------:R-:W-:Y:S01]  /*0d60*/  FFMA.FTZ R0, R0, 1.1920928955078125e-07, RZ ;  /* 0x3400000000007823 */ /* 0x000fe200000100ff */
[----:B------:R-:W-:Y:S01]  /*0d70*/  FFMA R16, R16, R17, R19 ;  /* 0x0000001110107223 */ /* 0x000fe20000000013 */
[----:B------:R-:W-:Y:S01]  /*0d80*/  FFMA.FTZ R12, R27, -R12, 0.14084610342979431152 ;  /* 0x3e1039f61b0c7423 */ /* 0x000fe2000001080c */
[----:B------:R-:W-:Y:S02]  /*0d90*/  FFMA R5, R5, R22, R18 ;  /* 0x0000001605057223 */ /* 0x000fe40000000012 */
[----:B------:R-:W-:Y:S01]  /*0da0*/  FADD R16, RZ, -R16 ;  /* 0x80000010ff107221 */ /* 0x000fe20000000000 */
[----:B------:R-:W-:Y:S01]  /*0db0*/  FFMA.FTZ R12, R27, R12, -0.12148627638816833496 ;  /* 0xbdf8cdcc1b0c7423 */ /* 0x000fe2000001000c */
[----:B------:R-:W-:-:S03]  /*0dc0*/  FADD R5, RZ, -R5 ;  /* 0x80000005ff057221 */ /* 0x000fc60000000000 */
[----:B------:R-:W-:-:S04]  /*0dd0*/  FFMA.FTZ R12, R27, R12, 0.13980610668659210205 ;  /* 0x3e0f29551b0c7423 */ /* 0x000fc8000001000c */
[----:B------:R-:W-:-:S04]  /*0de0*/  FFMA.FTZ R12, R27, R12, -0.16684235632419586182 ;  /* 0xbe2ad8b91b0c7423 */ /* 0x000fc8000001000c */
[----:B------:R-:W-:-:S04]  /*0df0*/  FFMA.FTZ R12, R27, R12, 0.20012299716472625732 ;  /* 0x3e4ced0b1b0c7423 */ /* 0x000fc8000001000c */
[----:B------:R-:W-:-:S04]  /*0e00*/  FFMA.FTZ R12, R27, R12, -0.24999669194221496582 ;  /* 0xbe7fff221b0c7423 */ /* 0x000fc8000001000c */
[----:B------:R-:W-:-:S04]  /*0e10*/  FFMA.FTZ R12, R27, R12, 0.33333182334899902344 ;  /* 0x3eaaaa781b0c7423 */ /* 0x000fc8000001000c */
[----:B------:R-:W-:-:S04]  /*0e20*/  FFMA.FTZ R12, R27, R12, -0.5 ;  /* 0xbf0000001b0c7423 */ /* 0x000fc8000001000c */
[----:B------:R-:W-:-:S04]  /*0e30*/  FMUL R12, R27, R12 ;  /* 0x0000000c1b0c7220 */ /* 0x000fc80000400000 */
[----:B------:R-:W-:Y:S01]  /*0e40*/  FFMA.FTZ R25, R27, R12, R27 ;  /* 0x0000000c1b197223 */ /* 0x000fe2000001001b */
[----:B------:R-:W-:Y:S01]  /*0e50*/  FADD R12, RZ, -R7 ;  /* 0x80000007ff0c7221 */ /* 0x000fe20000000000 */
[----:B------:R-:W-:Y:S02]  /*0e60*/  @P0 MOV R27, 0x7f800000 ;  /* 0x7f800000001b0802 */ /* 0x000fe40000000f00 */
[----:B------:R-:W-:Y:S01]  /*0e70*/  FFMA.FTZ R25, R0, 0.69314718246459960938, R25 ;  /* 0x3f31721800197823 */ /* 0x000fe20000010019 */
[C---:B------:R-:W-:Y:S01]  /*0e80*/  FMUL R0, R12.reuse, 1.4426950216293334961 ;  /* 0x3fb8aa3b0c007820 */ /* 0x040fe20000400000 */
[----:B------:R-:W-:Y:S01]  /*0e90*/  FSETP.GE.AND P1, PT, R12, RZ, PT ;  /* 0x000000ff0c00720b */ /* 0x000fe20003f26000 */
[----:B------:R-:W-:-:S03]  /*0ea0*/  @P0 FFMA.FTZ R25, R8, R27, +INF ;  /* 0x7f80000008190423 */ /* 0x000fc6000001001b */
[----:B------:R-:W-:Y:S02]  /*0eb0*/  FSETP.GEU.AND P0, PT, R0, -126, PT ;  /* 0xc2fc00000000780b */ /* 0x000fe40003f0e000 */
[----:B------:R-:W-:Y:S02]  /*0ec0*/  FSEL R29, R12, RZ, !P1 ;  /* 0x000000ff0c1d7208 */ /* 0x000fe40004800000 */
[----:B------:R-:W-:Y:S02]  /*0ed0*/  FSEL R12, R25, -INF , P2 ;  /* 0xff800000190c7808 */ /* 0x000fe40001000000 */
[C---:B------:R-:W-:Y:S02]  /*0ee0*/  LOP3.LUT P1, RZ, R21.reuse, 0x1f, RZ, 0xc0, !PT ;  /* 0x0000001f15ff7812 */ /* 0x040fe4000782c0ff */
[----:B------:R-:W-:-:S05]  /*0ef0*/  ISETP.GE.AND P2, PT, R21, 0x2, PT ;  /* 0x000000021500780c */ /* 0x000fca0003f46270 */
[----:B------:R-:W-:-:S04]  /*0f00*/  @!P0 FMUL R0, R0, 0.5 ;  /* 0x3f00000000008820 */ /* 0x000fc80000400000 */
[----:B------:R-:W1:Y:S02]  /*0f10*/  MUFU.EX2 R27, R0 ;  /* 0x00000000001b7308 */ /* 0x000e640000000800 */
[----:B-1----:R-:W-:-:S04]  /*0f20*/  @!P0 FMUL R27, R27, R27 ;  /* 0x0000001b1b1b8220 */ /* 0x002fc80000400000 */
[----:B------:R-:W-:-:S05]  /*0f30*/  FADD R27, R27, 1 ;  /* 0x3f8000001b1b7421 */ /* 0x000fca0000000000 */
[----:B------:R-:W-:-:S04]  /*0f40*/  FSETP.GT.AND P0, PT, R27, 8.50705917302346158658e+37, PT ;  /* 0x7e8000001b00780b */ /* 0x000fc80003f04000 */
[----:B------:R-:W-:-:S09]  /*0f50*/  FSEL R28, R13, 1, P0 ;  /* 0x3f8000000d1c7808 */ /* 0x000fd20000000000 */
[----:B------:R-:W-:Y:S01]  /*0f60*/  @P0 FMUL R27, R27, 0.25 ;  /* 0x3e8000001b1b0820 */ /* 0x000fe20000400000 */
[----:B------:R-:W-:-:S04]  /*0f70*/  FSETP.GE.AND P0, PT, R7, RZ, PT ;  /* 0x000000ff0700720b */ /* 0x000fc80003f06000 */
[C---:B------:R-:W-:Y:S01]  /*0f80*/  FSEL R25, R7.reuse, RZ, !P0 ;  /* 0x000000ff07197208 */ /* 0x040fe20004000000 */
[----:B------:R-:W1:Y:S01]  /*0f90*/  MUFU.RCP R27, R27 ;  /* 0x0000001b001b7308 */ /* 0x000e620000001000 */
[----:B------:R-:W-:-:S03]  /*0fa0*/  FSETP.GTU.AND P0, PT, R7, RZ, PT ;  /* 0x000000ff0700720b */ /* 0x000fc60003f0c000 */
[----:B------:R-:W-:Y:S01]  /*0fb0*/  FADD R25, R25, -R12 ;  /* 0x8000000c19197221 */ /* 0x000fe20000000000 */
[----:B------:R-:W-:-:S04]  /*0fc0*/  FSEL R7, R7, RZ, P0 ;  /* 0x000000ff07077208 */ /* 0x000fc80000000000 */
[----:B------:R-:W-:Y:S01]  /*0fd0*/  FSETP.NAN.AND P0, PT, R7, R7, PT ;  /* 0x000000070700720b */ /* 0x000fe20003f08000 */
[----:B-1----:R-:W-:-:S04]  /*0fe0*/  FMUL R13, R27, R28 ;  /* 0x0000001c1b0d7220 */ /* 0x002fc80000400000 */
[C---:B------:R-:W-:Y:S01]  /*0ff0*/  FADD R8, -R13.reuse, 1 ;  /* 0x3f8000000d087421 */ /* 0x040fe20000000100 */
[----:B------:R-:W-:-:S03]  /*1000*/  FMUL R13, R13, R13 ;  /* 0x0000000d0d0d7220 */ /* 0x000fc60000400000 */
[----:B------:R-:W-:-:S04]  /*1010*/  FMUL R8, R8, R8 ;  /* 0x0000000808087220 */ /* 0x000fc80000400000 */
[C---:B------:R-:W-:Y:S01]  /*1020*/  FMUL R0, R11.reuse, R8 ;  /* 0x000000080b007220 */ /* 0x040fe20000400000 */
[----:B------:R-:W-:Y:S01]  /*1030*/  FADD R11, -R11, 1 ;  /* 0x3f8000000b0b7421 */ /* 0x000fe20000000100 */
[----:B------:R-:W-:-:S03]  /*1040*/  FADD R8, -R12, R29 ;  /* 0x0000001d0c087221 */ /* 0x000fc60000000100 */
[CC--:B------:R-:W-:Y:S01]  /*1050*/  FFMA R27, R13.reuse, R11.reuse, R0 ;  /* 0x0000000b0d1b7223 */ /* 0x0c0fe20000000000 */
[----:B------:R-:W-:-:S03]  /*1060*/  FMUL R11, R13, R11 ;  /* 0x0000000b0d0b7220 */ /* 0x000fc60000400000 */
[----:B------:R-:W-:-:S05]  /*1070*/  FADD R24, R27, R24 ;  /* 0x000000181b187221 */ /* 0x000fca0000000000 */
[----:B------:R-:W1:Y:S02]  /*1080*/  SHFL.BFLY PT, R27, R24, 0x10, 0x1f ;  /* 0x0e001f00181b7f89 */ /* 0x000e6400000e0000 */
[----:B-1----:R-:W-:Y:S01]  /*1090*/  FADD R27, R24, R27 ;  /* 0x0000001b181b7221 */ /* 0x002fe20000000000 */
[----:B------:R-:W-:-:S04]  /*10a0*/  SHF.R.U32.HI R24, RZ, 0x3, R21 ;  /* 0x00000003ff187819 */ /* 0x000fc80000011615 */
[----:B------:R-:W1:Y:S01]  /*10b0*/  SHFL.BFLY PT, R12, R27, 0x8, 0x1f ;  /* 0x0d001f001b0c7f89 */ /* 0x000e6200000e0000 */
[----:B------:R-:W-:Y:S01]  /*10c0*/  LOP3.LUT R24, R24, 0x4, RZ, 0xc0, !PT ;  /* 0x0000000418187812 */ /* 0x000fe200078ec0ff */
[----:B-1----:R-:W-:-:S05]  /*10d0*/  FADD R12, R27, R12 ;  /* 0x0000000c1b0c7221 */ /* 0x002fca0000000000 */
[----:B------:R-:W1:Y:S02]  /*10e0*/  SHFL.BFLY PT, R29, R12, 0x4, 0x1f ;  /* 0x0c801f000c1d7f89 */ /* 0x000e6400000e0000 */
[----:B-1----:R-:W-:Y:S01]  /*10f0*/  FADD R29, R12, R29 ;  /* 0x0000001d0c1d7221 */ /* 0x002fe20000000000 */
[----:B------:R-:W-:-:S04]  /*1100*/  SHF.L.U32 R12, R21, 0x2, RZ ;  /* 0x00000002150c7819 */ /* 0x000fc800000006ff */
[----:B------:R-:W1:Y:S02]  /*1110*/  SHFL.BFLY PT, R28, R29, 0x2, 0x1f ;  /* 0x0c401f001d1c7f89 */ /* 0x000e6400000e0000 */
[----:B-1----:R-:W-:-:S05]  /*1120*/  FADD R28, R29, R28 ;  /* 0x0000001c1d1c7221 */ /* 0x002fca0000000000 */
[----:B------:R-:W1:Y:S02]  /*1130*/  SHFL.BFLY PT, R27, R28, 0x1, 0x1f ;  /* 0x0c201f001c1b7f89 */ /* 0x000e6400000e0000 */
[----:B-1----:R-:W-:Y:S01]  /*1140*/  FADD R27, R28, R27 ;  /* 0x0000001b1c1b7221 */ /* 0x002fe20000000000 */
[----:B------:R-:W-:-:S04]  /*1150*/  FSEL R28, R7, RZ, P0 ;  /* 0x000000ff071c7208 */ /* 0x000fc80000000000 */
[----:B------:R-:W-:Y:S01]  /*1160*/  @!P1 STS [R24+UR4], R27 ;  /* 0x0000001b18009988 */ /* 0x000fe20008000804 */
[C---:B------:R-:W-:Y:S01]  /*1170*/  FFMA R7, R28.reuse, 0.5, R25 ;  /* 0x3f0000001c077823 */ /* 0x040fe20000000019 */
[----:B------:R-:W-:Y:S01]  /*1180*/  FFMA R8, R28, 0.5, R8 ;  /* 0x3f0000001c087823 */ /* 0x000fe20000000008 */
[----:B------:R-:W-:Y:S01]  /*1190*/  LOP3.LUT R25, R21, 0x1, RZ, 0xc0, !PT ;  /* 0x0000000115197812 */ /* 0x000fe200078ec0ff */
[----:B------:R-:W-:Y:S02]  /*11a0*/  BAR.SYNC.DEFER_BLOCKING 0x0 ;  /* 0x0000000000007b1d */ /* 0x000fe40000010000 */
[----:B------:R-:W-:Y:S01]  /*11b0*/  FMUL R8, R8, R11 ;  /* 0x0000000b08087220 */ /* 0x000fe20000400000 */
[----:B------:R-:W-:-:S03]  /*11c0*/  ISETP.NE.U32.AND P0, PT, R25, 0x1, PT ;  /* 0x000000011900780c */ /* 0x000fc60003f05070 */
[----:B------:R-:W-:Y:S01]  /*11d0*/  FFMA R7, R7, R0, R8 ;  /* 0x0000000007077223 */ /* 0x000fe20000000008 */
[----:B------:R-:W-:-:S03]  /*11e0*/  ISETP.LT.AND P0, PT, R21, 0x2, P0 ;  /* 0x000000021500780c */ /* 0x000fc60000701270 */
[----:B------:R-:W-:Y:S01]  /*11f0*/  FADD R7, RZ, -R7 ;  /* 0x80000007ff077221 */ /* 0x000fe20000000000 */
[----:B------:R-:W1:Y:S04]  /*1200*/  @!P2 LDS R3, [R12+UR4] ;  /* 0x000000040c03a984 */ /* 0x000e680008000800 */
[----:B-1----:R-:W1:Y:S02]  /*1210*/  SHFL.BFLY PT, R28, R3, 0x1, 0x1f ;  /* 0x0c201f00031c7f89 */ /* 0x002e6400000e0000 */
[----:B-1----:R-:W-:Y:S01]  /*1220*/  FADD R27, R3, R28 ;  /* 0x0000001c031b7221 */ /* 0x002fe20000000000 */
[----:B------:R-:W-:-:S04]  /*1230*/  FMUL R3, R26, R10 ;  /* 0x0000000a1a037220 */ /* 0x000fc80000400000 */
[----:B------:R-:W-:Y:S01]  /*1240*/  @P0 STS [R12+UR4], R27 ;  /* 0x0000001b0c000988 */ /* 0x000fe20008000804 */
[----:B------:R-:W-:Y:S01]  /*1250*/  FMUL R3, R6, R3 ;  /* 0x0000000306037220 */ /* 0x000fe20000400000 */
[----:B------:R-:W-:Y:S03]  /*1260*/  BAR.SYNC.DEFER_BLOCKING 0x0 ;  /* 0x0000000000007b1d */ /* 0x000fe60000010000 */
[----:B------:R-:W-:-:S04]  /*1270*/  FFMA R3, R4, R15, R3 ;  /* 0x0000000f04037223 */ /* 0x000fc80000000003 */
[----:B------:R-:W-:Y:S01]  /*1280*/  FADD R3, RZ, -R3 ;  /* 0x80000003ff037221 */ /* 0x000fe20000000000 */
[----:B------:R-:W1:Y:S02]  /*1290*/  LDS R25, [UR4] ;  /* 0x00000004ff197984 */ /* 0x000e640008000800 */
[----:B-1----:R-:W-:-:S04]  /*12a0*/  FADD R25, RZ, R25 ;  /* 0x00000019ff197221 */ /* 0x002fc80000000000 */
[----:B------:R-:W-:Y:S01]  /*12b0*/  FMUL R25, R25, 0.00390625 ;  /* 0x3b80000019197820 */ /* 0x000fe20000400000 */
[----:B------:R-:W-:Y:S04]  /*12c0*/  BAR.SYNC.DEFER_BLOCKING 0x0 ;  /* 0x0000000000007b1d */ /* 0x000fe80000010000 */
[C---:B------:R-:W-:Y:S02]  /*12d0*/  FSETP.GT.AND P3, PT, |R25|.reuse, 8.50705917302346158658e+37, PT ;  /* 0x7e8000001900780b */ /* 0x040fe40003f64200 */
[----:B------:R-:W-:-:S11]  /*12e0*/  FSETP.GEU.AND P4, PT, |R25|, 1.175494350822287508e-38, PT ;  /* 0x008000001900780b */ /* 0x000fd60003f8e200 */
[----:B------:R-:W-:Y:S01]  /*12f0*/  @P3 FMUL R25, R25, 0.25 ;  /* 0x3e80000019193820 */ /* 0x000fe20000400000 */
[----:B------:R-:W-:Y:S01]  /*1300*/  @P3 FMUL R16, R16, 0.25 ;  /* 0x3e80000010103820 */ /* 0x000fe20000400000 */
[----:B------:R-:W-:Y:S01]  /*1310*/  @P3 FMUL R5, R5, 0.25 ;  /* 0x3e80000005053820 */ /* 0x000fe20000400000 */
[----:B------:R-:W-:Y:S01]  /*1320*/  @P3 FMUL R3, R3, 0.25 ;  /* 0x3e80000003033820 */ /* 0x000fe20000400000 */
[----:B------:R-:W-:Y:S01]  /*1330*/  @!P4 FMUL R25, R25, 16777216 ;  /* 0x4b8000001919c820 */ /* 0x000fe20000400000 */
[----:B------:R-:W-:Y:S01]  /*1340*/  @!P4 FMUL R16, R16, 16777216 ;  /* 0x4b8000001010c820 */ /* 0x000fe20000400000 */
[----:B------:R-:W-:Y:S01]  /*1350*/  @!P4 FMUL R5, R5, 16777216 ;  /* 0x4b8000000505c820 */ /* 0x000fe20000400000 */
[----:B------:R-:W-:Y:S01]  /*1360*/  @P3 FMUL R7, R7, 0.25 ;  /* 0x3e80000007073820 */ /* 0x000fe20000400000 */
[----:B------:R-:W1:Y:S01]  /*1370*/  MUFU.RCP R10, R25 ;  /* 0x00000019000a7308 */ /* 0x000e620000001000 */
[----:B------:R-:W-:Y:S02]  /*1380*/  @!P4 FMUL R3, R3, 16777216 ;  /* 0x4b8000000303c820 */ /* 0x000fe40000400000 */
[----:B------:R-:W-:Y:S01]  /*1390*/  @!P4 FMUL R7, R7, 16777216 ;  /* 0x4b8000000707c820 */ /* 0x000fe20000400000 */
[----:B-1----:R-:W-:-:S04]  /*13a0*/  FMUL R9, R10, R16 ;  /* 0x000000100a097220 */ /* 0x002fc80000400000 */
[----:B------:R-:W-:-:S04]  /*13b0*/  FFMA R0, R10, R5, R9 ;  /* 0x000000050a007223 */ /* 0x000fc80000000009 */
[----:B------:R-:W-:-:S04]  /*13c0*/  FFMA R0, R10, R3, R0 ;  /* 0x000000030a007223 */ /* 0x000fc80000000000 */
[----:B------:R-:W-:-:S05]  /*13d0*/  FFMA R0, R10, R7, R0 ;  /* 0x000000070a007223 */ /* 0x000fca0000000000 */
[----:B------:R-:W1:Y:S02]  /*13e0*/  SHFL.BFLY PT, R3, R0, 0x10, 0x1f ;  /* 0x0e001f0000037f89 */ /* 0x000e6400000e0000 */
[----:B-1----:R-:W-:-:S05]  /*13f0*/  FADD R3, R0, R3 ;  /* 0x0000000300037221 */ /* 0x002fca0000000000 */
        /* <DEDUP_REMOVED lines=8> */
[----:B------:R-:W-:Y:S01]  /*1480*/  @!P1 STS [R24+UR4], R7 ;  /* 0x0000000718009988 */ /* 0x000fe20008000804 */
[----:B------:R-:W-:Y:S06]  /*1490*/  BAR.SYNC.DEFER_BLOCKING 0x0 ;  /* 0x0000000000007b1d */ /* 0x000fec0000010000 */
[----:B------:R-:W1:Y:S04]  /*14a0*/  @!P2 LDS R2, [R12+UR4] ;  /* 0x000000040c02a984 */ /* 0x000e680008000800 */
[----:B-1----:R-:W1:Y:S02]  /*14b0*/  SHFL.BFLY PT, R3, R2, 0x1, 0x1f ;  /* 0x0c201f0002037f89 */ /* 0x002e6400000e0000 */
[----:B-1----:R-:W-:-:S05]  /*14c0*/  FADD R3, R2, R3 ;  /* 0x0000000302037221 */ /* 0x002fca0000000000 */
[----:B------:R1:W-:Y:S01]  /*14d0*/  @P0 STS [R12+UR4], R3 ;  /* 0x000000030c000988 */ /* 0x0003e20008000804 */
[----:B------:R-:W-:Y:S01]  /*14e0*/  BAR.SYNC.DEFER_BLOCKING 0x0 ;  /* 0x0000000000007b1d */ /* 0x000fe20000010000 */
[----:B------:R-:W-:-:S05]  /*14f0*/  LOP3.LUT P0, RZ, R21, 0x3f, RZ, 0xc0, !PT ;  /* 0x0000003f15ff7812 */ /* 0x000fca000780c0ff */
[----:B------:R-:W2:Y:S02]  /*1500*/  LDS R0, [UR4] ;  /* 0x00000004ff007984 */ /* 0x000ea40008000800 */
[----:B------:R-:W-:Y:S06]  /*1510*/  BAR.SYNC.DEFER_BLOCKING 0x0 ;  /* 0x0000000000007b1d */ /* 0x000fec0000010000 */
[----:B-1----:R-:W-:Y:S05]  /*1520*/  @P0 EXIT ;  /* 0x000000000000094d */ /* 0x002fea0003800000 */
[----:B------:R-:W0:Y:S01]  /*1530*/  LDC.64 R2, c[0x0][0x210] ;  /* 0x00008400ff027b82 */ /* 0x000e220000000a00 */
[----:B--2---:R-:W-:-:S04]  /*1540*/  FADD R0, RZ, R0 ;  /* 0x00000000ff007221 */ /* 0x004fc80000000000 */
[----:B------:R-:W-:-:S05]  /*1550*/  FMUL R5, R0, 0.00390625 ;  /* 0x3b80000000057820 */ /* 0x000fca0000400000 */
[----:B0-----:R-:W-:Y:S01]  /*1560*/  STG.E desc[UR6][R2.64], R5 ;  /* 0x0000000502007986 */ /* 0x001fe2000c101906 */
[----:B------:R-:W-:Y:S05]  /*1570*/  EXIT ;  /* 0x000000000000794d */ /* 0x000fea0003800000 */
.L_x_0:
[----:B------:R-:W-:-:S00]  /*1580*/  BRA `(.L_x_0) ;  /* 0xfffffffc00fc7947 */ /* 0x000fc0000383ffff */
[----:B------:R-:W-:-:S00]  /*1590*/  NOP ;  /* 0x0000000000007918 */ /* 0x000fc00000000000 */
        /* <DEDUP_REMOVED lines=14> */
.L_x_1:


//--------------------- .nv.global.init           --------------------------
	.section	.nv.global.init,"aw",@progbits
.nv.global.init:
	.type		_$_str,@object
	.size		_$_str,(.L_0 - _$_str)
_$_str:
        /*0000*/ 	.byte	0x5f, 0x5f, 0x43, 0x55, 0x44, 0x41, 0x5f, 0x46, 0x54, 0x5a, 0x00
.L_0:


//--------------------- .nv.shared.triton_per_fused_abs_add_clamp_div_exp_log_mean_mul_neg_pow_rsub_sigmoid_sub_0 --------------------------
	.section	.nv.shared.triton_per_fused_abs_add_clamp_div_exp_log_mean_mul_neg_pow_rsub_sigmoid_sub_0,"aw",@nobits
	.sectionflags	@""
	.align	16
	.zero		1024


//--------------------- .nv.constant0.triton_per_fused_abs_add_clamp_div_exp_log_mean_mul_neg_pow_rsub_sigmoid_sub_0 --------------------------
	.section	.nv.constant0.triton_per_fused_abs_add_clamp_div_exp_log_mean_mul_neg_pow_rsub_sigmoid_sub_0,"a",@progbits
	.sectionflags	@""
	.align	4
.nv.constant0.triton_per_fused_abs_add_clamp_div_exp_log_mean_mul_neg_pow_rsub_sigmoid_sub_0:
	.zero		556
